//
// Generated by NVIDIA NVVM Compiler
//
// Compiler Build ID: CL-36424714
// Cuda compilation tools, release 13.0, V13.0.88
// Based on NVVM 20.0.0
//

.version 9.0
.target sm_100
.address_size 64

	// .globl	_Z20computeDTWCostMatrixPfS_S_ii

.visible .entry _Z20computeDTWCostMatrixPfS_S_ii(
	.param .u64 .ptr .align 1 _Z20computeDTWCostMatrixPfS_S_ii_param_0,
	.param .u64 .ptr .align 1 _Z20computeDTWCostMatrixPfS_S_ii_param_1,
	.param .u64 .ptr .align 1 _Z20computeDTWCostMatrixPfS_S_ii_param_2,
	.param .u32 _Z20computeDTWCostMatrixPfS_S_ii_param_3,
	.param .u32 _Z20computeDTWCostMatrixPfS_S_ii_param_4
)
{
	.reg .pred 	%p<7>;
	.reg .b32 	%r<19>;
	.reg .b32 	%f<15>;
	.reg .b64 	%rd<26>;

	ld.param.u64 	%rd3, [_Z20computeDTWCostMatrixPfS_S_ii_param_0];
	ld.param.u64 	%rd4, [_Z20computeDTWCostMatrixPfS_S_ii_param_1];
	ld.param.u64 	%rd5, [_Z20computeDTWCostMatrixPfS_S_ii_param_2];
	ld.param.u32 	%r4, [_Z20computeDTWCostMatrixPfS_S_ii_param_3];
	ld.param.u32 	%r5, [_Z20computeDTWCostMatrixPfS_S_ii_param_4];
	cvta.to.global.u64 	%rd1, %rd5;
	mov.u32 	%r6, %tid.x;
	mov.u32 	%r7, %ctaid.x;
	mov.u32 	%r8, %ntid.x;
	mad.lo.s32 	%r1, %r7, %r8, %r6;
	mov.u32 	%r9, %tid.y;
	mov.u32 	%r10, %ctaid.y;
	mov.u32 	%r11, %ntid.y;
	mad.lo.s32 	%r12, %r10, %r11, %r9;
	setp.ge.s32 	%p1, %r1, %r4;
	setp.ge.s32 	%p2, %r12, %r5;
	or.pred  	%p3, %p1, %p2;
	@%p3 bra 	$L__BB0_8;
	cvta.to.global.u64 	%rd6, %rd3;
	cvta.to.global.u64 	%rd7, %rd4;
	mul.wide.s32 	%rd8, %r1, 4;
	add.s64 	%rd9, %rd6, %rd8;
	ld.global.f32 	%f2, [%rd9];
	cvt.u64.u32 	%rd2, %r12;
	mul.wide.u32 	%rd10, %r12, 4;
	add.s64 	%rd11, %rd7, %rd10;
	ld.global.f32 	%f3, [%rd11];
	sub.f32 	%f4, %f2, %f3;
	abs.f32 	%f1, %f4;
	or.b32  	%r13, %r1, %r12;
	setp.ne.s32 	%p4, %r13, 0;
	@%p4 bra 	$L__BB0_3;
	st.global.f32 	[%rd1], %f1;
	bra.uni 	$L__BB0_8;
$L__BB0_3:
	setp.ne.s32 	%p5, %r1, 0;
	@%p5 bra 	$L__BB0_5;
	shl.b64 	%rd24, %rd2, 2;
	add.s64 	%rd25, %rd1, %rd24;
	ld.global.f32 	%f13, [%rd25+-4];
	add.f32 	%f14, %f1, %f13;
	st.global.f32 	[%rd25], %f14;
	bra.uni 	$L__BB0_8;
$L__BB0_5:
	setp.ne.s32 	%p6, %r12, 0;
	@%p6 bra 	$L__BB0_7;
	add.s32 	%r17, %r1, -1;
	mul.lo.s32 	%r18, %r5, %r17;
	mul.wide.s32 	%rd20, %r18, 4;
	add.s64 	%rd21, %rd1, %rd20;
	ld.global.f32 	%f11, [%rd21];
	add.f32 	%f12, %f1, %f11;
	mul.wide.s32 	%rd22, %r5, 4;
	add.s64 	%rd23, %rd21, %rd22;
	st.global.f32 	[%rd23], %f12;
	bra.uni 	$L__BB0_8;
$L__BB0_7:
	add.s32 	%r14, %r1, -1;
	mad.lo.s32 	%r15, %r5, %r14, %r12;
	mul.wide.s32 	%rd12, %r15, 4;
	add.s64 	%rd13, %rd1, %rd12;
	ld.global.f32 	%f5, [%rd13];
	mul.lo.s32 	%r16, %r5, %r1;
	cvt.s64.s32 	%rd14, %r16;
	add.s64 	%rd15, %rd14, %rd2;
	shl.b64 	%rd16, %rd15, 2;
	add.s64 	%rd17, %rd1, %rd16;
	ld.global.f32 	%f6, [%rd17+-4];
	min.f32 	%f7, %f5, %f6;
	ld.global.f32 	%f8, [%rd13+-4];
	min.f32 	%f9, %f7, %f8;
	add.f32 	%f10, %f1, %f9;
	mul.wide.s32 	%rd18, %r5, 4;
	add.s64 	%rd19, %rd13, %rd18;
	st.global.f32 	[%rd19], %f10;
$L__BB0_8:
	ret;

}


// ===== COMPILED SASS (sm_100) =====

	.target	sm_100

	.elftype	@"ET_EXEC"


//--------------------- .note.nv.tkinfo           --------------------------
	.section	.note.nv.tkinfo,"",@"SHT_NOTE"
	.sectionflags	@"SHF_NOTE_NV_TKINFO"
	.tkinfo
        /*0018*/ 	.word	0x00000002
        /*0030*/ 	.string	""
        /*0030*/ 	.string	"ptxas"
        /*0030*/ 	.string	"Cuda compilation tools, release 13.0, V13.0.88"
        /*0030*/ 	.string	"Build cuda_13.0.r13.0/compiler.36424714_0"
        /*0030*/ 	.string	"-arch sm_100 -m 64 "



//--------------------- .note.nv.cuinfo           --------------------------
	.section	.note.nv.cuinfo,"",@"SHT_NOTE"
	.sectionflags	@"SHF_NOTE_NV_CUINFO"
        /*0018*/ 	.short	0x0002
        /*001a*/ 	.short	0x0064
        /*001c*/ 	.short	0x0082
	.zero		2


//--------------------- .nv.info                  --------------------------
	.section	.nv.info,"",@"SHT_CUDA_INFO"
	.align	4


	//----- nvinfo : EIATTR_REGCOUNT
	.align		4
        /*0000*/ 	.byte	0x04, 0x2f
        /*0002*/ 	.short	(.L_1 - .L_0)
	.align		4
.L_0:
        /*0004*/ 	.word	index@(_Z20computeDTWCostMatrixPfS_S_ii)
        /*0008*/ 	.word	0x00000010


	//----- nvinfo : EIATTR_FRAME_SIZE
	.align		4
.L_1:
        /*000c*/ 	.byte	0x04, 0x11
        /*000e*/ 	.short	(.L_3 - .L_2)
	.align		4
.L_2:
        /*0010*/ 	.word	index@(_Z20computeDTWCostMatrixPfS_S_ii)
        /*0014*/ 	.word	0x00000000


	//----- nvinfo : EIATTR_MIN_STACK_SIZE
	.align		4
.L_3:
        /*0018*/ 	.byte	0x04, 0x12
        /*001a*/ 	.short	(.L_5 - .L_4)
	.align		4
.L_4:
        /*001c*/ 	.word	index@(_Z20computeDTWCostMatrixPfS_S_ii)
        /*0020*/ 	.word	0x00000000
.L_5:


//--------------------- .nv.compat                --------------------------
	.section	.nv.compat,"",@"SHT_CUDA_COMPAT_INFO"
	.align	4
        /*0000*/ 	.byte	0x02, 0x09, 0x00, 0x00, 0x02, 0x02, 0x01, 0x00, 0x02, 0x05, 0x05, 0x00, 0x03, 0x07, 0x01, 0x01
        /*0010*/ 	.byte	0x02, 0x03, 0x00, 0x00, 0x02, 0x06, 0x01, 0x00, 0x04, 0x0b, 0x08, 0x00, 0x09, 0x00, 0x00, 0x00
        /*0020*/ 	.byte	0x00, 0x00, 0x00, 0x00


//--------------------- .nv.info._Z20computeDTWCostMatrixPfS_S_ii --------------------------
	.section	.nv.info._Z20computeDTWCostMatrixPfS_S_ii,"",@"SHT_CUDA_INFO"
	.sectionflags	@""
	.align	4


	//----- nvinfo : EIATTR_CUDA_API_VERSION
	.align		4
        /*0000*/ 	.byte	0x04, 0x37
        /*0002*/ 	.short	(.L_7 - .L_6)
.L_6:
        /*0004*/ 	.word	0x00000082


	//----- nvinfo : EIATTR_KPARAM_INFO
	.align		4
.L_7:
        /*0008*/ 	.byte	0x04, 0x17
        /*000a*/ 	.short	(.L_9 - .L_8)
.L_8:
        /*000c*/ 	.word	0x00000000
        /*0010*/ 	.short	0x0004
        /*0012*/ 	.short	0x001c
        /*0014*/ 	.byte	0x00, 0xf0, 0x11, 0x00


	//----- nvinfo : EIATTR_KPARAM_INFO
	.align		4
.L_9:
        /*0018*/ 	.byte	0x04, 0x17
        /*001a*/ 	.short	(.L_11 - .L_10)
.L_10:
        /*001c*/ 	.word	0x00000000
        /*0020*/ 	.short	0x0003
        /*0022*/ 	.short	0x0018
        /*0024*/ 	.byte	0x00, 0xf0, 0x11, 0x00


	//----- nvinfo : EIATTR_KPARAM_INFO
	.align		4
.L_11:
        /*0028*/ 	.byte	0x04, 0x17
        /*002a*/ 	.short	(.L_13 - .L_12)
.L_12:
        /*002c*/ 	.word	0x00000000
        /*0030*/ 	.short	0x0002
        /*0032*/ 	.short	0x0010
        /*0034*/ 	.byte	0x00, 0xf5, 0x21, 0x00


	//----- nvinfo : EIATTR_KPARAM_INFO
	.align		4
.L_13:
        /*0038*/ 	.byte	0x04, 0x17
        /*003a*/ 	.short	(.L_15 - .L_14)
.L_14:
        /*003c*/ 	.word	0x00000000
        /*0040*/ 	.short	0x0001
        /*0042*/ 	.short	0x0008
        /*0044*/ 	.byte	0x00, 0xf5, 0x21, 0x00


	//----- nvinfo : EIATTR_KPARAM_INFO
	.align		4
.L_15:
        /*0048*/ 	.byte	0x04, 0x17
        /*004a*/ 	.short	(.L_17 - .L_16)
.L_16:
        /*004c*/ 	.word	0x00000000
        /*0050*/ 	.short	0x0000
        /*0052*/ 	.short	0x0000
        /*0054*/ 	.byte	0x00, 0xf5, 0x21, 0x00


	//----- nvinfo : EIATTR_SPARSE_MMA_MASK
	.align		4
.L_17:
        /*0058*/ 	.byte	0x03, 0x50
        /*005a*/ 	.short	0x0000


	//----- nvinfo : EIATTR_MAXREG_COUNT
	.align		4
        /*005c*/ 	.byte	0x03, 0x1b
        /*005e*/ 	.short	0x00ff


	//----- nvinfo : EIATTR_MERCURY_ISA_VERSION
	.align		4
        /*0060*/ 	.byte	0x03, 0x5f
        /*0062*/ 	.short	0x0101


	//----- nvinfo : EIATTR_VRC_CTA_INIT_COUNT
	.align		4
        /*0064*/ 	.byte	0x02, 0x4a
	.zero		1
	.zero		1


	//----- nvinfo : EIATTR_EXIT_INSTR_OFFSETS
	.align		4
        /*0068*/ 	.byte	0x04, 0x1c
        /*006a*/ 	.short	(.L_19 - .L_18)


	//   ....[0]....
.L_18:
        /*006c*/ 	.word	0x000000c0


	//   ....[1]....
        /*0070*/ 	.word	0x00000190


	//   ....[2]....
        /*0074*/ 	.word	0x00000220


	//   ....[3]....
        /*0078*/ 	.word	0x000002d0


	//   ....[4]....
        /*007c*/ 	.word	0x000003f0


	//----- nvinfo : EIATTR_CRS_STACK_SIZE
	.align		4
.L_19:
        /*0080*/ 	.byte	0x04, 0x1e
        /*0082*/ 	.short	(.L_21 - .L_20)
.L_20:
        /*0084*/ 	.word	0x00000000


	//----- nvinfo : EIATTR_CBANK_PARAM_SIZE
	.align		4
.L_21:
        /*0088*/ 	.byte	0x03, 0x19
        /*008a*/ 	.short	0x0020


	//----- nvinfo : EIATTR_PARAM_CBANK
	.align		4
        /*008c*/ 	.byte	0x04, 0x0a
        /*008e*/ 	.short	(.L_23 - .L_22)
	.align		4
.L_22:
        /*0090*/ 	.word	index@(.nv.constant0._Z20computeDTWCostMatrixPfS_S_ii)
        /*0094*/ 	.short	0x0380
        /*0096*/ 	.short	0x0020


	//----- nvinfo : EIATTR_SW_WAR
	.align		4
.L_23:
        /*0098*/ 	.byte	0x04, 0x36
        /*009a*/ 	.short	(.L_25 - .L_24)
.L_24:
        /*009c*/ 	.word	0x00000008
.L_25:


//--------------------- .nv.callgraph             --------------------------
	.section	.nv.callgraph,"",@"SHT_CUDA_CALLGRAPH"
	.align	4
	.sectionentsize	8
	.align		4
        /*0000*/ 	.word	0x00000000
	.align		4
        /*0004*/ 	.word	0xffffffff
	.align		4
        /*0008*/ 	.word	0x00000000
	.align		4
        /*000c*/ 	.word	0xfffffffe
	.align		4
        /*0010*/ 	.word	0x00000000
	.align		4
        /*0014*/ 	.word	0xfffffffd
	.align		4
        /*0018*/ 	.word	0x00000000
	.align		4
        /*001c*/ 	.word	0xfffffffc


//--------------------- .text._Z20computeDTWCostMatrixPfS_S_ii --------------------------
	.section	.text._Z20computeDTWCostMatrixPfS_S_ii,"ax",@progbits
	.align	128
        .global         _Z20computeDTWCostMatrixPfS_S_ii
        .type           _Z20computeDTWCostMatrixPfS_S_ii,@function
        .size           _Z20computeDTWCostMatrixPfS_S_ii,(.L_x_3 - _Z20computeDTWCostMatrixPfS_S_ii)
        .other          _Z20computeDTWCostMatrixPfS_S_ii,@"STO_CUDA_ENTRY STV_DEFAULT"
_Z20computeDTWCostMatrixPfS_S_ii:
.text._Z20computeDTWCostMatrixPfS_S_ii:
[----:B------:R-:W-:Y:S01]  /*0000*/  LDC R1, c[0x0][0x37c] ;  /* 0x0000df00ff017b82 */ /* 0x000fe20000000800 */
[----:B------:R-:W0:Y:S07]  /*0010*/  S2R R10, SR_TID.Y ;  /* 0x00000000000a7919 */ /* 0x000e2e0000002200 */
[----:B------:R-:W1:Y:S01]  /*0020*/  LDC R0, c[0x0][0x360] ;  /* 0x0000d800ff007b82 */ /* 0x000e620000000800 */
[----:B------:R-:W1:Y:S07]  /*0030*/  S2R R11, SR_TID.X ;  /* 0x00000000000b7919 */ /* 0x000e6e0000002100 */
[----:B------:R-:W0:Y:S08]  /*0040*/  S2UR UR5, SR_CTAID.Y ;  /* 0x00000000000579c3 */ /* 0x000e300000002600 */
[----:B------:R-:W0:Y:S08]  /*0050*/  LDC R5, c[0x0][0x364] ;  /* 0x0000d900ff057b82 */ /* 0x000e300000000800 */
[----:B------:R-:W1:Y:S08]  /*0060*/  S2UR UR4, SR_CTAID.X ;  /* 0x00000000000479c3 */ /* 0x000e700000002500 */
[----:B------:R-:W2:Y:S01]  /*0070*/  LDC.64 R2, c[0x0][0x398] ;  /* 0x0000e600ff027b82 */ /* 0x000ea20000000a00 */
[----:B0-----:R-:W-:-:S02]  /*0080*/  IMAD R10, R5, UR5, R10 ;  /* 0x00000005050a7c24 */ /* 0x001fc4000f8e020a */
[----:B-1----:R-:W-:-:S03]  /*0090*/  IMAD R11, R0, UR4, R11 ;  /* 0x00000004000b7c24 */ /* 0x002fc6000f8e020b */
[----:B--2---:R-:W-:-:S04]  /*00a0*/  ISETP.GE.AND P0, PT, R10, R3, PT ;  /* 0x000000030a00720c */ /* 0x004fc80003f06270 */
[----:B------:R-:W-:-:S13]  /*00b0*/  ISETP.GE.OR P0, PT, R11, R2, P0 ;  /* 0x000000020b00720c */ /* 0x000fda0000706670 */
[----:B------:R-:W-:Y:S05]  /*00c0*/  @P0 EXIT ;  /* 0x000000000000094d */ /* 0x000fea0003800000 */
[----:B------:R-:W0:Y:S01]  /*00d0*/  LDC.64 R6, c[0x0][0x388] ;  /* 0x0000e200ff067b82 */ /* 0x000e220000000a00 */
[----:B------:R-:W1:Y:S07]  /*00e0*/  LDCU.64 UR4, c[0x0][0x358] ;  /* 0x00006b00ff0477ac */ /* 0x000e6e0008000a00 */
[----:B------:R-:W2:Y:S01]  /*00f0*/  LDC.64 R4, c[0x0][0x380] ;  /* 0x0000e000ff047b82 */ /* 0x000ea20000000a00 */
[----:B0-----:R-:W-:-:S06]  /*0100*/  IMAD.WIDE.U32 R6, R10, 0x4, R6 ;  /* 0x000000040a067825 */ /* 0x001fcc00078e0006 */
[----:B-1----:R-:W3:Y:S01]  /*0110*/  LDG.E R7, desc[UR4][R6.64] ;  /* 0x0000000406077981 */ /* 0x002ee2000c1e1900 */
[----:B--2---:R-:W-:-:S05]  /*0120*/  IMAD.WIDE R4, R11, 0x4, R4 ;  /* 0x000000040b047825 */ /* 0x004fca00078e0204 */
[----:B------:R-:W3:Y:S01]  /*0130*/  LDG.E R0, desc[UR4][R4.64] ;  /* 0x0000000404007981 */ /* 0x000ee2000c1e1900 */
[----:B------:R-:W-:-:S13]  /*0140*/  LOP3.LUT P0, RZ, R11, R10, RZ, 0xfc, !PT ;  /* 0x0000000a0bff7212 */ /* 0x000fda000780fcff */
[----:B------:R-:W0:Y:S01]  /*0150*/  @!P0 LDC.64 R8, c[0x0][0x390] ;  /* 0x0000e400ff088b82 */ /* 0x000e220000000a00 */
[----:B---3--:R-:W-:-:S04]  /*0160*/  FADD R0, R0, -R7 ;  /* 0x8000000700007221 */ /* 0x008fc80000000000 */
[----:B------:R-:W-:-:S05]  /*0170*/  @!P0 FADD R13, |R0|, -RZ ;  /* 0x800000ff000d8221 */ /* 0x000fca0000000200 */
[----:B0-----:R0:W-:Y:S01]  /*0180*/  @!P0 STG.E desc[UR4][R8.64], R13 ;  /* 0x0000000d08008986 */ /* 0x0011e2000c101904 */
[----:B------:R-:W-:Y:S05]  /*0190*/  @!P0 EXIT ;  /* 0x000000000000894d */ /* 0x000fea0003800000 */
[----:B------:R-:W-:-:S13]  /*01a0*/  ISETP.NE.AND P0, PT, R11, RZ, PT ;  /* 0x000000ff0b00720c */ /* 0x000fda0003f05270 */
[----:B------:R-:W-:Y:S05]  /*01b0*/  @P0 BRA `(.L_x_0) ;  /* 0x00000000001c0947 */ /* 0x000fea0003800000 */
[----:B------:R-:W1:Y:S02]  /*01c0*/  LDCU.64 UR6, c[0x0][0x390] ;  /* 0x00007200ff0677ac */ /* 0x000e640008000a00 */
[----:B-1----:R-:W-:-:S04]  /*01d0*/  LEA R2, P0, R10, UR6, 0x2 ;  /* 0x000000060a027c11 */ /* 0x002fc8000f8010ff */
[----:B------:R-:W-:-:S05]  /*01e0*/  LEA.HI.X R3, R10, UR7, RZ, 0x2, P0 ;  /* 0x000000070a037c11 */ /* 0x000fca00080f14ff */
[----:B------:R-:W2:Y:S02]  /*01f0*/  LDG.E R5, desc[UR4][R2.64+-0x4] ;  /* 0xfffffc0402057981 */ /* 0x000ea4000c1e1900 */
[----:B--2---:R-:W-:-:S05]  /*0200*/  FADD R5, |R0|, R5 ;  /* 0x0000000500057221 */ /* 0x004fca0000000200 */
[----:B------:R-:W-:Y:S01]  /*0210*/  STG.E desc[UR4][R2.64], R5 ;  /* 0x0000000502007986 */ /* 0x000fe2000c101904 */
[----:B------:R-:W-:Y:S05]  /*0220*/  EXIT ;  /* 0x000000000000794d */ /* 0x000fea0003800000 */
.L_x_0:
[----:B------:R-:W-:-:S13]  /*0230*/  ISETP.NE.AND P0, PT, R10, RZ, PT ;  /* 0x000000ff0a00720c */ /* 0x000fda0003f05270 */
[----:B------:R-:W-:Y:S05]  /*0240*/  @P0 BRA `(.L_x_1) ;  /* 0x0000000000240947 */ /* 0x000fea0003800000 */
[----:B------:R-:W1:Y:S01]  /*0250*/  LDC.64 R4, c[0x0][0x390] ;  /* 0x0000e400ff047b82 */ /* 0x000e620000000a00 */
[----:B------:R-:W-:-:S05]  /*0260*/  IADD3 R2, PT, PT, R11, -0x1, RZ ;  /* 0xffffffff0b027810 */ /* 0x000fca0007ffe0ff */
[----:B------:R-:W-:-:S04]  /*0270*/  IMAD R7, R2, R3, RZ ;  /* 0x0000000302077224 */ /* 0x000fc800078e02ff */
[----:B-1----:R-:W-:-:S05]  /*0280*/  IMAD.WIDE R4, R7, 0x4, R4 ;  /* 0x0000000407047825 */ /* 0x002fca00078e0204 */
[----:B------:R-:W2:Y:S01]  /*0290*/  LDG.E R7, desc[UR4][R4.64] ;  /* 0x0000000404077981 */ /* 0x000ea2000c1e1900 */
[----:B------:R-:W-:-:S04]  /*02a0*/  IMAD.WIDE R2, R3, 0x4, R4 ;  /* 0x0000000403027825 */ /* 0x000fc800078e0204 */
[----:B--2---:R-:W-:-:S05]  /*02b0*/  FADD R7, |R0|, R7 ;  /* 0x0000000700077221 */ /* 0x004fca0000000200 */
[----:B------:R-:W-:Y:S01]  /*02c0*/  STG.E desc[UR4][R2.64], R7 ;  /* 0x0000000702007986 */ /* 0x000fe2000c101904 */
[----:B------:R-:W-:Y:S05]  /*02d0*/  EXIT ;  /* 0x000000000000794d */ /* 0x000fea0003800000 */
.L_x_1:
[----:B------:R-:W1:Y:S01]  /*02e0*/  LDC.64 R4, c[0x0][0x390] ;  /* 0x0000e400ff047b82 */ /* 0x000e620000000a00 */
[----:B------:R-:W2:Y:S01]  /*02f0*/  LDCU.64 UR6, c[0x0][0x390] ;  /* 0x00007200ff0677ac */ /* 0x000ea20008000a00 */
[C---:B0-----:R-:W-:Y:S01]  /*0300*/  IMAD R9, R11.reuse, R3, RZ ;  /* 0x000000030b097224 */ /* 0x041fe200078e02ff */
[----:B------:R-:W-:-:S04]  /*0310*/  IADD3 R7, PT, PT, R11, -0x1, RZ ;  /* 0xffffffff0b077810 */ /* 0x000fc80007ffe0ff */
[----:B------:R-:W-:Y:S01]  /*0320*/  IADD3 R2, P0, PT, R10, R9, RZ ;  /* 0x000000090a027210 */ /* 0x000fe20007f1e0ff */
[----:B------:R-:W-:-:S03]  /*0330*/  IMAD R7, R7, R3, R10 ;  /* 0x0000000307077224 */ /* 0x000fc600078e020a */
[----:B------:R-:W-:Y:S02]  /*0340*/  LEA.HI.X.SX32 R9, R9, RZ, 0x1, P0 ;  /* 0x000000ff09097211 */ /* 0x000fe400000f0eff */
[----:B--2---:R-:W-:Y:S01]  /*0350*/  LEA R6, P0, R2, UR6, 0x2 ;  /* 0x0000000602067c11 */ /* 0x004fe2000f8010ff */
[----:B-1----:R-:W-:-:S03]  /*0360*/  IMAD.WIDE R4, R7, 0x4, R4 ;  /* 0x0000000407047825 */ /* 0x002fc600078e0204 */
[----:B------:R-:W-:Y:S02]  /*0370*/  LEA.HI.X R7, R2, UR7, R9, 0x2, P0 ;  /* 0x0000000702077c11 */ /* 0x000fe400080f1409 */
[----:B------:R-:W2:Y:S04]  /*0380*/  LDG.E R2, desc[UR4][R4.64] ;  /* 0x0000000404027981 */ /* 0x000ea8000c1e1900 */
[----:B------:R-:W2:Y:S04]  /*0390*/  LDG.E R8, desc[UR4][R4.64+-0x4] ;  /* 0xfffffc0404087981 */ /* 0x000ea8000c1e1900 */
[----:B------:R-:W2:Y:S02]  /*03a0*/  LDG.E R7, desc[UR4][R6.64+-0x4] ;  /* 0xfffffc0406077981 */ /* 0x000ea4000c1e1900 */
[----:B--2---:R-:W-:Y:S01]  /*03b0*/  FMNMX3 R9, R2, R7, R8, PT ;  /* 0x0000000702097276 */ /* 0x004fe20003800008 */
[----:B------:R-:W-:-:S04]  /*03c0*/  IMAD.WIDE R2, R3, 0x4, R4 ;  /* 0x0000000403027825 */ /* 0x000fc800078e0204 */
[----:B------:R-:W-:-:S05]  /*03d0*/  FADD R9, |R0|, R9 ;  /* 0x0000000900097221 */ /* 0x000fca0000000200 */
[----:B------:R-:W-:Y:S01]  /*03e0*/  STG.E desc[UR4][R2.64], R9 ;  /* 0x0000000902007986 */ /* 0x000fe2000c101904 */
[----:B------:R-:W-:Y:S05]  /*03f0*/  EXIT ;  /* 0x000000000000794d */ /* 0x000fea0003800000 */
.L_x_2:
[----:B------:R-:W-:-:S00]  /*0400*/  BRA `(.L_x_2) ;  /* 0xfffffffc00fc7947 */ /* 0x000fc0000383ffff */
[----:B------:R-:W-:-:S00]  /*0410*/  NOP ;  /* 0x0000000000007918 */ /* 0x000fc00000000000 */
        /* <DEDUP_REMOVED lines=14> */
.L_x_3:


//--------------------- .nv.shared.reserved.0     --------------------------
	.section	.nv.shared.reserved.0,"aw",@nobits
	.weak		__nv_reservedSMEM_offset_0_alias
	.size		__nv_reservedSMEM_offset_0_alias, 0, 64
	.other		__nv_reservedSMEM_offset_0_alias,@"STO_CUDA_RESERVED_SHARED STV_DEFAULT"
__nv_reservedSMEM_offset_0_alias:
	.zero		0
	.zero		64


//--------------------- .nv.constant0._Z20computeDTWCostMatrixPfS_S_ii --------------------------
	.section	.nv.constant0._Z20computeDTWCostMatrixPfS_S_ii,"a",@progbits
	.sectionflags	@""
	.align	4
.nv.constant0._Z20computeDTWCostMatrixPfS_S_ii:
	.zero		928


//--------------------- SYMBOLS --------------------------

	.type		.nv.reservedSmem.offset0,@object
	.size		.nv.reservedSmem.offset0,0x4
